	.headerflags	@"EF_CUDA_TEXMODE_UNIFIED EF_CUDA_64BIT_ADDRESS EF_CUDA_ACCELERATORS EF_CUDA_SM90 EF_CUDA_VIRTUAL_SM(EF_CUDA_SM90)"
	.elftype	@"ET_EXEC"


//--------------------- .nv.info                  --------------------------
	.section	.nv.info,"",@"SHT_CUDA_INFO"
	.align	4


	//----- nvinfo : EIATTR_REGCOUNT
	.align		4
        /*0000*/ 	.byte	0x04, 0x2f
        /*0002*/ 	.short	(.L_1 - .L_0)
	.align		4
.L_0:
        /*0004*/ 	.word	index@(triton_poi_fused_add_clamp_17)
        /*0008*/ 	.word	0x00000008


	//----- nvinfo : EIATTR_MIN_STACK_SIZE
	.align		4
.L_1:
        /*000c*/ 	.byte	0x04, 0x12
        /*000e*/ 	.short	(.L_3 - .L_2)
	.align		4
.L_2:
        /*0010*/ 	.word	index@(triton_poi_fused_add_clamp_17)
        /*0014*/ 	.word	0x00000000


	//----- nvinfo : EIATTR_FRAME_SIZE
	.align		4
.L_3:
        /*0018*/ 	.byte	0x04, 0x11
        /*001a*/ 	.short	(.L_5 - .L_4)
	.align		4
.L_4:
        /*001c*/ 	.word	index@(triton_poi_fused_add_clamp_17)
        /*0020*/ 	.word	0x00000000


	//----- nvinfo : EIATTR_MIN_STACK_SIZE
	.align		4
.L_5:
        /*0024*/ 	.byte	0x04, 0x12
        /*0026*/ 	.short	(.L_7 - .L_6)
	.align		4
.L_6:
        /*0028*/ 	.word	index@(triton_poi_fused_add_clamp_17)
        /*002c*/ 	.word	0x00000000
.L_7:


//--------------------- .nv.info.triton_poi_fused_add_clamp_17 --------------------------
	.section	.nv.info.triton_poi_fused_add_clamp_17,"",@"SHT_CUDA_INFO"
	.sectionflags	@""
	.align	4


	//----- nvinfo : EIATTR_CUDA_API_VERSION
	.align		4
        /*0000*/ 	.byte	0x04, 0x37
        /*0002*/ 	.short	(.L_9 - .L_8)
.L_8:
        /*0004*/ 	.word	0x0000007c


	//----- nvinfo : EIATTR_KPARAM_INFO
	.align		4
.L_9:
        /*0008*/ 	.byte	0x04, 0x17
        /*000a*/ 	.short	(.L_11 - .L_10)
.L_10:
        /*000c*/ 	.word	0x00000000
        /*0010*/ 	.short	0x0001
        /*0012*/ 	.short	0x0008
        /*0014*/ 	.byte	0x00, 0xf0, 0x11, 0x00


	//----- nvinfo : EIATTR_KPARAM_INFO
	.align		4
.L_11:
        /*0018*/ 	.byte	0x04, 0x17
        /*001a*/ 	.short	(.L_13 - .L_12)
.L_12:
        /*001c*/ 	.word	0x00000000
        /*0020*/ 	.short	0x0000
        /*0022*/ 	.short	0x0000
        /*0024*/ 	.byte	0x00, 0xf4, 0x21, 0x00


	//----- nvinfo : EIATTR_SPARSE_MMA_MASK
	.align		4
.L_13:
        /*0028*/ 	.byte	0x03, 0x50
        /*002a*/ 	.short	0x0000


	//----- nvinfo : EIATTR_MAXREG_COUNT
	.align		4
        /*002c*/ 	.byte	0x03, 0x1b
        /*002e*/ 	.short	0x00ff


	//----- nvinfo : EIATTR_EXIT_INSTR_OFFSETS
	.align		4
        /*0030*/ 	.byte	0x04, 0x1c
        /*0032*/ 	.short	(.L_15 - .L_14)


	//   ....[0]....
.L_14:
        /*0034*/ 	.word	0x00000110


	//   ....[1]....
        /*0038*/ 	.word	0x00000140


	//----- nvinfo : EIATTR_REQNTID
	.align		4
.L_15:
        /*003c*/ 	.byte	0x04, 0x10
        /*003e*/ 	.short	(.L_17 - .L_16)
.L_16:
        /*0040*/ 	.word	0x00000020
        /*0044*/ 	.word	0x00000001
        /*0048*/ 	.word	0x00000001


	//----- nvinfo : EIATTR_CBANK_PARAM_SIZE
	.align		4
.L_17:
        /*004c*/ 	.byte	0x03, 0x19
        /*004e*/ 	.short	0x000c


	//----- nvinfo : EIATTR_PARAM_CBANK
	.align		4
        /*0050*/ 	.byte	0x04, 0x0a
        /*0052*/ 	.short	(.L_19 - .L_18)
	.align		4
.L_18:
        /*0054*/ 	.word	index@(.nv.constant0.triton_poi_fused_add_clamp_17)
        /*0058*/ 	.short	0x0210
        /*005a*/ 	.short	0x000c


	//----- nvinfo : EIATTR_SW_WAR
	.align		4
.L_19:
        /*005c*/ 	.byte	0x04, 0x36
        /*005e*/ 	.short	(.L_21 - .L_20)
.L_20:
        /*0060*/ 	.word	0x00000008
.L_21:


//--------------------- .nv.callgraph             --------------------------
	.section	.nv.callgraph,"",@"SHT_CUDA_CALLGRAPH"
	.align	4
	.sectionentsize	8
	.align		4
        /*0000*/ 	.word	0x00000000
	.align		4
        /*0004*/ 	.word	0xffffffff
	.align		4
        /*0008*/ 	.word	0x00000000
	.align		4
        /*000c*/ 	.word	0xfffffffe
	.align		4
        /*0010*/ 	.word	0x00000000
	.align		4
        /*0014*/ 	.word	0xfffffffd
	.align		4
        /*0018*/ 	.word	0x00000000
	.align		4
        /*001c*/ 	.word	0xfffffffc


//--------------------- .text.triton_poi_fused_add_clamp_17 --------------------------
	.section	.text.triton_poi_fused_add_clamp_17,"ax",@progbits
	.align	128
        .global         triton_poi_fused_add_clamp_17
        .type           triton_poi_fused_add_clamp_17,@function
        .size           triton_poi_fused_add_clamp_17,(.L_x_1 - triton_poi_fused_add_clamp_17)
        .other          triton_poi_fused_add_clamp_17,@"STO_CUDA_ENTRY STV_DEFAULT"
triton_poi_fused_add_clamp_17:
.text.triton_poi_fused_add_clamp_17:
[----:B------:R-:W0:Y:S02]  /*0000*/  LDC R1, c[0x0][0x28] ;  /* 0x00000a00ff017b82 */ /* 0x000e240000000800 */
[----:B------:R-:W1:Y:S01]  /*0010*/  S2R R0, SR_TID.X ;  /* 0x0000000000007919 */ /* 0x000e620000002100 */
[----:B------:R-:W-:Y:S01]  /*0020*/  IMAD.MOV.U32 R5, RZ, RZ, 0x3f000000 ;  /* 0x3f000000ff057424 */ /* 0x000fe200078e00ff */
[----:B------:R-:W2:Y:S01]  /*0030*/  S2R R3, SR_CTAID.X ;  /* 0x0000000000037919 */ /* 0x000ea20000002500 */
[----:B-1----:R-:W-:-:S05]  /*0040*/  LOP3.LUT R0, R0, 0x1f, RZ, 0xc0, !PT ;  /* 0x0000001f00007812 */ /* 0x002fca00078ec0ff */
[----:B--2---:R-:W-:-:S05]  /*0050*/  IMAD R3, R3, 0x20, R0 ;  /* 0x0000002003037824 */ /* 0x004fca00078e0200 */
[----:B------:R-:W-:Y:S02]  /*0060*/  I2FP.F32.S32 R0, R3 ;  /* 0x0000000300007245 */ /* 0x000fe40000201400 */
[----:B------:R-:W-:-:S03]  /*0070*/  ISETP.GE.AND P0, PT, R3, 0x20, PT ;  /* 0x000000200300780c */ /* 0x000fc60003f06270 */
[----:B------:R-:W-:-:S04]  /*0080*/  FADD R0, R0, 0.5 ;  /* 0x3f00000000007421 */ /* 0x000fc80000000000 */
[----:B------:R-:W-:Y:S02]  /*0090*/  FFMA R0, R0, R5, -0.5 ;  /* 0xbf00000000007423 */ /* 0x000fe40000000005 */
[----:B------:R-:W1:Y:S03]  /*00a0*/  LDC.64 R4, c[0x0][0x210] ;  /* 0x00008400ff047b82 */ /* 0x000e660000000a00 */
[----:B------:R-:W-:-:S06]  /*00b0*/  FMNMX R0, RZ, R0, !PT ;  /* 0x00000000ff007209 */ /* 0x000fcc0007800000 */
[----:B------:R-:W2:Y:S02]  /*00c0*/  F2I.TRUNC.NTZ R0, R0 ;  /* 0x0000000000007305 */ /* 0x000ea4000020f100 */
[----:B--2---:R-:W-:Y:S01]  /*00d0*/  VIMNMX R2, R0, 0xe, PT ;  /* 0x0000000e00027848 */ /* 0x004fe20003fe0100 */
[----:B-1----:R-:W-:-:S04]  /*00e0*/  IMAD.WIDE R4, R3, 0x8, R4 ;  /* 0x0000000803047825 */ /* 0x002fc800078e0204 */
[----:B------:R-:W-:-:S05]  /*00f0*/  VIADD R2, R2, 0x1 ;  /* 0x0000000102027836 */ /* 0x000fca0000000000 */
[----:B------:R-:W-:Y:S01]  /*0100*/  SHF.R.S32.HI R3, RZ, 0x1f, R2 ;  /* 0x0000001fff037819 */ /* 0x000fe20000011402 */
[----:B------:R-:W-:Y:S06]  /*0110*/  @P0 EXIT ;  /* 0x000000000000094d */ /* 0x000fec0003800000 */
[----:B------:R-:W-:Y:S02]  /*0120*/  ULDC.64 UR4, c[0x0][0x208] ;  /* 0x0000820000047ab9 */ /* 0x000fe40000000a00 */
[----:B------:R-:W-:Y:S01]  /*0130*/  STG.E.64 desc[UR4][R4.64], R2 ;  /* 0x0000000204007986 */ /* 0x000fe2000c101b04 */
[----:B------:R-:W-:Y:S05]  /*0140*/  EXIT ;  /* 0x000000000000794d */ /* 0x000fea0003800000 */
.L_x_0:
[----:B------:R-:W-:-:S00]  /*0150*/  BRA `(.L_x_0) ;  /* 0xfffffffc00fc7947 */ /* 0x000fc0000383ffff */
[----:B------:R-:W-:-:S00]  /*0160*/  NOP ;  /* 0x0000000000007918 */ /* 0x000fc00000000000 */
        /* <DEDUP_REMOVED lines=9> */
.L_x_1:


//--------------------- .nv.constant0.triton_poi_fused_add_clamp_17 --------------------------
	.section	.nv.constant0.triton_poi_fused_add_clamp_17,"a",@progbits
	.sectionflags	@""
	.align	4
.nv.constant0.triton_poi_fused_add_clamp_17:
	.zero		540
